//
// Generated by NVIDIA NVVM Compiler
//
// Compiler Build ID: CL-36424714
// Cuda compilation tools, release 13.0, V13.0.88
// Based on NVVM 20.0.0
//

.version 9.0
.target sm_100
.address_size 64

	// .globl	_Z6matAddPiS_S_

.visible .entry _Z6matAddPiS_S_(
	.param .u64 .ptr .align 1 _Z6matAddPiS_S__param_0,
	.param .u64 .ptr .align 1 _Z6matAddPiS_S__param_1,
	.param .u64 .ptr .align 1 _Z6matAddPiS_S__param_2
)
{
	.reg .b32 	%r<7>;
	.reg .b64 	%rd<11>;

	ld.param.u64 	%rd1, [_Z6matAddPiS_S__param_0];
	ld.param.u64 	%rd2, [_Z6matAddPiS_S__param_1];
	ld.param.u64 	%rd3, [_Z6matAddPiS_S__param_2];
	cvta.to.global.u64 	%rd4, %rd3;
	cvta.to.global.u64 	%rd5, %rd2;
	cvta.to.global.u64 	%rd6, %rd1;
	mov.u32 	%r1, %ctaid.y;
	mov.u32 	%r2, %ctaid.x;
	mad.lo.s32 	%r3, %r1, 3, %r2;
	mul.wide.u32 	%rd7, %r3, 4;
	add.s64 	%rd8, %rd6, %rd7;
	ld.global.u32 	%r4, [%rd8];
	add.s64 	%rd9, %rd5, %rd7;
	ld.global.u32 	%r5, [%rd9];
	add.s32 	%r6, %r5, %r4;
	add.s64 	%rd10, %rd4, %rd7;
	st.global.u32 	[%rd10], %r6;
	ret;

}


// ===== COMPILED SASS (sm_100) =====

	.target	sm_100

	.elftype	@"ET_EXEC"


//--------------------- .note.nv.tkinfo           --------------------------
	.section	.note.nv.tkinfo,"",@"SHT_NOTE"
	.sectionflags	@"SHF_NOTE_NV_TKINFO"
	.tkinfo
        /*0018*/ 	.word	0x00000002
        /*0030*/ 	.string	""
        /*0030*/ 	.string	"ptxas"
        /*0030*/ 	.string	"Cuda compilation tools, release 13.0, V13.0.88"
        /*0030*/ 	.string	"Build cuda_13.0.r13.0/compiler.36424714_0"
        /*0030*/ 	.string	"-arch sm_100 -m 64 "



//--------------------- .note.nv.cuinfo           --------------------------
	.section	.note.nv.cuinfo,"",@"SHT_NOTE"
	.sectionflags	@"SHF_NOTE_NV_CUINFO"
        /*0018*/ 	.short	0x0002
        /*001a*/ 	.short	0x0064
        /*001c*/ 	.short	0x0082
	.zero		2


//--------------------- .nv.info                  --------------------------
	.section	.nv.info,"",@"SHT_CUDA_INFO"
	.align	4


	//----- nvinfo : EIATTR_REGCOUNT
	.align		4
        /*0000*/ 	.byte	0x04, 0x2f
        /*0002*/ 	.short	(.L_1 - .L_0)
	.align		4
.L_0:
        /*0004*/ 	.word	index@(_Z6matAddPiS_S_)
        /*0008*/ 	.word	0x0000000c


	//----- nvinfo : EIATTR_FRAME_SIZE
	.align		4
.L_1:
        /*000c*/ 	.byte	0x04, 0x11
        /*000e*/ 	.short	(.L_3 - .L_2)
	.align		4
.L_2:
        /*0010*/ 	.word	index@(_Z6matAddPiS_S_)
        /*0014*/ 	.word	0x00000000


	//----- nvinfo : EIATTR_MIN_STACK_SIZE
	.align		4
.L_3:
        /*0018*/ 	.byte	0x04, 0x12
        /*001a*/ 	.short	(.L_5 - .L_4)
	.align		4
.L_4:
        /*001c*/ 	.word	index@(_Z6matAddPiS_S_)
        /*0020*/ 	.word	0x00000000
.L_5:


//--------------------- .nv.compat                --------------------------
	.section	.nv.compat,"",@"SHT_CUDA_COMPAT_INFO"
	.align	4
        /*0000*/ 	.byte	0x02, 0x09, 0x00, 0x00, 0x02, 0x02, 0x01, 0x00, 0x02, 0x05, 0x05, 0x00, 0x03, 0x07, 0x01, 0x01
        /*0010*/ 	.byte	0x02, 0x03, 0x00, 0x00, 0x02, 0x06, 0x01, 0x00, 0x04, 0x0b, 0x08, 0x00, 0x09, 0x00, 0x00, 0x00
        /*0020*/ 	.byte	0x00, 0x00, 0x00, 0x00


//--------------------- .nv.info._Z6matAddPiS_S_  --------------------------
	.section	.nv.info._Z6matAddPiS_S_,"",@"SHT_CUDA_INFO"
	.sectionflags	@""
	.align	4


	//----- nvinfo : EIATTR_CUDA_API_VERSION
	.align		4
        /*0000*/ 	.byte	0x04, 0x37
        /*0002*/ 	.short	(.L_7 - .L_6)
.L_6:
        /*0004*/ 	.word	0x00000082


	//----- nvinfo : EIATTR_KPARAM_INFO
	.align		4
.L_7:
        /*0008*/ 	.byte	0x04, 0x17
        /*000a*/ 	.short	(.L_9 - .L_8)
.L_8:
        /*000c*/ 	.word	0x00000000
        /*0010*/ 	.short	0x0002
        /*0012*/ 	.short	0x0010
        /*0014*/ 	.byte	0x00, 0xf5, 0x21, 0x00


	//----- nvinfo : EIATTR_KPARAM_INFO
	.align		4
.L_9:
        /*0018*/ 	.byte	0x04, 0x17
        /*001a*/ 	.short	(.L_11 - .L_10)
.L_10:
        /*001c*/ 	.word	0x00000000
        /*0020*/ 	.short	0x0001
        /*0022*/ 	.short	0x0008
        /*0024*/ 	.byte	0x00, 0xf5, 0x21, 0x00


	//----- nvinfo : EIATTR_KPARAM_INFO
	.align		4
.L_11:
        /*0028*/ 	.byte	0x04, 0x17
        /*002a*/ 	.short	(.L_13 - .L_12)
.L_12:
        /*002c*/ 	.word	0x00000000
        /*0030*/ 	.short	0x0000
        /*0032*/ 	.short	0x0000
        /*0034*/ 	.byte	0x00, 0xf5, 0x21, 0x00


	//----- nvinfo : EIATTR_SPARSE_MMA_MASK
	.align		4
.L_13:
        /*0038*/ 	.byte	0x03, 0x50
        /*003a*/ 	.short	0x0000


	//----- nvinfo : EIATTR_MAXREG_COUNT
	.align		4
        /*003c*/ 	.byte	0x03, 0x1b
        /*003e*/ 	.short	0x00ff


	//----- nvinfo : EIATTR_MERCURY_ISA_VERSION
	.align		4
        /*0040*/ 	.byte	0x03, 0x5f
        /*0042*/ 	.short	0x0101


	//----- nvinfo : EIATTR_VRC_CTA_INIT_COUNT
	.align		4
        /*0044*/ 	.byte	0x02, 0x4a
	.zero		1
	.zero		1


	//----- nvinfo : EIATTR_EXIT_INSTR_OFFSETS
	.align		4
        /*0048*/ 	.byte	0x04, 0x1c
        /*004a*/ 	.short	(.L_15 - .L_14)


	//   ....[0]....
.L_14:
        /*004c*/ 	.word	0x000000f0


	//----- nvinfo : EIATTR_CBANK_PARAM_SIZE
	.align		4
.L_15:
        /*0050*/ 	.byte	0x03, 0x19
        /*0052*/ 	.short	0x0018


	//----- nvinfo : EIATTR_PARAM_CBANK
	.align		4
        /*0054*/ 	.byte	0x04, 0x0a
        /*0056*/ 	.short	(.L_17 - .L_16)
	.align		4
.L_16:
        /*0058*/ 	.word	index@(.nv.constant0._Z6matAddPiS_S_)
        /*005c*/ 	.short	0x0380
        /*005e*/ 	.short	0x0018


	//----- nvinfo : EIATTR_SW_WAR
	.align		4
.L_17:
        /*0060*/ 	.byte	0x04, 0x36
        /*0062*/ 	.short	(.L_19 - .L_18)
.L_18:
        /*0064*/ 	.word	0x00000008
.L_19:


//--------------------- .nv.callgraph             --------------------------
	.section	.nv.callgraph,"",@"SHT_CUDA_CALLGRAPH"
	.align	4
	.sectionentsize	8
	.align		4
        /*0000*/ 	.word	0x00000000
	.align		4
        /*0004*/ 	.word	0xffffffff
	.align		4
        /*0008*/ 	.word	0x00000000
	.align		4
        /*000c*/ 	.word	0xfffffffe
	.align		4
        /*0010*/ 	.word	0x00000000
	.align		4
        /*0014*/ 	.word	0xfffffffd
	.align		4
        /*0018*/ 	.word	0x00000000
	.align		4
        /*001c*/ 	.word	0xfffffffc


//--------------------- .text._Z6matAddPiS_S_     --------------------------
	.section	.text._Z6matAddPiS_S_,"ax",@progbits
	.align	128
        .global         _Z6matAddPiS_S_
        .type           _Z6matAddPiS_S_,@function
        .size           _Z6matAddPiS_S_,(.L_x_1 - _Z6matAddPiS_S_)
        .other          _Z6matAddPiS_S_,@"STO_CUDA_ENTRY STV_DEFAULT"
_Z6matAddPiS_S_:
.text._Z6matAddPiS_S_:
[----:B------:R-:W-:Y:S01]  /*0000*/  LDC R1, c[0x0][0x37c] ;  /* 0x0000df00ff017b82 */ /* 0x000fe20000000800 */
[----:B------:R-:W0:Y:S07]  /*0010*/  S2R R9, SR_CTAID.Y ;  /* 0x0000000000097919 */ /* 0x000e2e0000002600 */
[----:B------:R-:W1:Y:S01]  /*0020*/  LDC.64 R2, c[0x0][0x380] ;  /* 0x0000e000ff027b82 */ /* 0x000e620000000a00 */
[----:B------:R-:W2:Y:S01]  /*0030*/  LDCU.64 UR4, c[0x0][0x358] ;  /* 0x00006b00ff0477ac */ /* 0x000ea20008000a00 */
[----:B------:R-:W0:Y:S06]  /*0040*/  S2R R0, SR_CTAID.X ;  /* 0x0000000000007919 */ /* 0x000e2c0000002500 */
[----:B------:R-:W3:Y:S08]  /*0050*/  LDC.64 R4, c[0x0][0x388] ;  /* 0x0000e200ff047b82 */ /* 0x000ef00000000a00 */
[----:B------:R-:W4:Y:S01]  /*0060*/  LDC.64 R6, c[0x0][0x390] ;  /* 0x0000e400ff067b82 */ /* 0x000f220000000a00 */
[----:B0-----:R-:W-:-:S04]  /*0070*/  IMAD R9, R9, 0x3, R0 ;  /* 0x0000000309097824 */ /* 0x001fc800078e0200 */
[----:B-1----:R-:W-:-:S04]  /*0080*/  IMAD.WIDE.U32 R2, R9, 0x4, R2 ;  /* 0x0000000409027825 */ /* 0x002fc800078e0002 */
[C---:B---3--:R-:W-:Y:S02]  /*0090*/  IMAD.WIDE.U32 R4, R9.reuse, 0x4, R4 ;  /* 0x0000000409047825 */ /* 0x048fe400078e0004 */
[----:B--2---:R-:W2:Y:S04]  /*00a0*/  LDG.E R2, desc[UR4][R2.64] ;  /* 0x0000000402027981 */ /* 0x004ea8000c1e1900 */
[----:B------:R-:W2:Y:S01]  /*00b0*/  LDG.E R5, desc[UR4][R4.64] ;  /* 0x0000000404057981 */ /* 0x000ea2000c1e1900 */
[----:B----4-:R-:W-:Y:S01]  /*00c0*/  IMAD.WIDE.U32 R6, R9, 0x4, R6 ;  /* 0x0000000409067825 */ /* 0x010fe200078e0006 */
[----:B--2---:R-:W-:-:S05]  /*00d0*/  IADD3 R9, PT, PT, R2, R5, RZ ;  /* 0x0000000502097210 */ /* 0x004fca0007ffe0ff */
[----:B------:R-:W-:Y:S01]  /*00e0*/  STG.E desc[UR4][R6.64], R9 ;  /* 0x0000000906007986 */ /* 0x000fe2000c101904 */
[----:B------:R-:W-:Y:S05]  /*00f0*/  EXIT ;  /* 0x000000000000794d */ /* 0x000fea0003800000 */
.L_x_0:
[----:B------:R-:W-:-:S00]  /*0100*/  BRA `(.L_x_0) ;  /* 0xfffffffc00fc7947 */ /* 0x000fc0000383ffff */
[----:B------:R-:W-:-:S00]  /*0110*/  NOP ;  /* 0x0000000000007918 */ /* 0x000fc00000000000 */
        /* <DEDUP_REMOVED lines=14> */
.L_x_1:


//--------------------- .nv.shared.reserved.0     --------------------------
	.section	.nv.shared.reserved.0,"aw",@nobits
	.weak		__nv_reservedSMEM_offset_0_alias
	.size		__nv_reservedSMEM_offset_0_alias, 0, 64
	.other		__nv_reservedSMEM_offset_0_alias,@"STO_CUDA_RESERVED_SHARED STV_DEFAULT"
__nv_reservedSMEM_offset_0_alias:
	.zero		0
	.zero		64


//--------------------- .nv.constant0._Z6matAddPiS_S_ --------------------------
	.section	.nv.constant0._Z6matAddPiS_S_,"a",@progbits
	.sectionflags	@""
	.align	4
.nv.constant0._Z6matAddPiS_S_:
	.zero		920


//--------------------- SYMBOLS --------------------------

	.type		.nv.reservedSmem.offset0,@object
	.size		.nv.reservedSmem.offset0,0x4
